	.headerflags	@"EF_CUDA_TEXMODE_UNIFIED EF_CUDA_64BIT_ADDRESS EF_CUDA_ACCELERATORS EF_CUDA_SM90 EF_CUDA_VIRTUAL_SM(EF_CUDA_SM90)"
	.elftype	@"ET_EXEC"


//--------------------- .nv.info                  --------------------------
	.section	.nv.info,"",@"SHT_CUDA_INFO"
	.align	4


	//----- nvinfo : EIATTR_REGCOUNT
	.align		4
        /*0000*/ 	.byte	0x04, 0x2f
        /*0002*/ 	.short	(.L_1 - .L_0)
	.align		4
.L_0:
        /*0004*/ 	.word	index@(triton_poi_fused__adaptive_avg_pool2d_cat_3)
        /*0008*/ 	.word	0x00000020


	//----- nvinfo : EIATTR_MIN_STACK_SIZE
	.align		4
.L_1:
        /*000c*/ 	.byte	0x04, 0x12
        /*000e*/ 	.short	(.L_3 - .L_2)
	.align		4
.L_2:
        /*0010*/ 	.word	index@(triton_poi_fused__adaptive_avg_pool2d_cat_3)
        /*0014*/ 	.word	0x00000000


	//----- nvinfo : EIATTR_FRAME_SIZE
	.align		4
.L_3:
        /*0018*/ 	.byte	0x04, 0x11
        /*001a*/ 	.short	(.L_5 - .L_4)
	.align		4
.L_4:
        /*001c*/ 	.word	index@(triton_poi_fused__adaptive_avg_pool2d_cat_3)
        /*0020*/ 	.word	0x00000000


	//----- nvinfo : EIATTR_MIN_STACK_SIZE
	.align		4
.L_5:
        /*0024*/ 	.byte	0x04, 0x12
        /*0026*/ 	.short	(.L_7 - .L_6)
	.align		4
.L_6:
        /*0028*/ 	.word	index@(triton_poi_fused__adaptive_avg_pool2d_cat_3)
        /*002c*/ 	.word	0x00000000
.L_7:


//--------------------- .nv.info.triton_poi_fused__adaptive_avg_pool2d_cat_3 --------------------------
	.section	.nv.info.triton_poi_fused__adaptive_avg_pool2d_cat_3,"",@"SHT_CUDA_INFO"
	.sectionflags	@""
	.align	4


	//----- nvinfo : EIATTR_CUDA_API_VERSION
	.align		4
        /*0000*/ 	.byte	0x04, 0x37
        /*0002*/ 	.short	(.L_9 - .L_8)
.L_8:
        /*0004*/ 	.word	0x0000007c


	//----- nvinfo : EIATTR_KPARAM_INFO
	.align		4
.L_9:
        /*0008*/ 	.byte	0x04, 0x17
        /*000a*/ 	.short	(.L_11 - .L_10)
.L_10:
        /*000c*/ 	.word	0x00000000
        /*0010*/ 	.short	0x0002
        /*0012*/ 	.short	0x0010
        /*0014*/ 	.byte	0x00, 0xf0, 0x11, 0x00


	//----- nvinfo : EIATTR_KPARAM_INFO
	.align		4
.L_11:
        /*0018*/ 	.byte	0x04, 0x17
        /*001a*/ 	.short	(.L_13 - .L_12)
.L_12:
        /*001c*/ 	.word	0x00000000
        /*0020*/ 	.short	0x0001
        /*0022*/ 	.short	0x0008
        /*0024*/ 	.byte	0x00, 0xf4, 0x21, 0x00


	//----- nvinfo : EIATTR_KPARAM_INFO
	.align		4
.L_13:
        /*0028*/ 	.byte	0x04, 0x17
        /*002a*/ 	.short	(.L_15 - .L_14)
.L_14:
        /*002c*/ 	.word	0x00000000
        /*0030*/ 	.short	0x0000
        /*0032*/ 	.short	0x0000
        /*0034*/ 	.byte	0x00, 0xf4, 0x21, 0x00


	//----- nvinfo : EIATTR_SPARSE_MMA_MASK
	.align		4
.L_15:
        /*0038*/ 	.byte	0x03, 0x50
        /*003a*/ 	.short	0x0000


	//----- nvinfo : EIATTR_MAXREG_COUNT
	.align		4
        /*003c*/ 	.byte	0x03, 0x1b
        /*003e*/ 	.short	0x00ff


	//----- nvinfo : EIATTR_EXIT_INSTR_OFFSETS
	.align		4
        /*0040*/ 	.byte	0x04, 0x1c
        /*0042*/ 	.short	(.L_17 - .L_16)


	//   ....[0]....
.L_16:
        /*0044*/ 	.word	0x00000c70


	//   ....[1]....
        /*0048*/ 	.word	0x00000c90


	//----- nvinfo : EIATTR_REQNTID
	.align		4
.L_17:
        /*004c*/ 	.byte	0x04, 0x10
        /*004e*/ 	.short	(.L_19 - .L_18)
.L_18:
        /*0050*/ 	.word	0x00000080
        /*0054*/ 	.word	0x00000001
        /*0058*/ 	.word	0x00000001


	//----- nvinfo : EIATTR_CBANK_PARAM_SIZE
	.align		4
.L_19:
        /*005c*/ 	.byte	0x03, 0x19
        /*005e*/ 	.short	0x0014


	//----- nvinfo : EIATTR_PARAM_CBANK
	.align		4
        /*0060*/ 	.byte	0x04, 0x0a
        /*0062*/ 	.short	(.L_21 - .L_20)
	.align		4
.L_20:
        /*0064*/ 	.word	index@(.nv.constant0.triton_poi_fused__adaptive_avg_pool2d_cat_3)
        /*0068*/ 	.short	0x0210
        /*006a*/ 	.short	0x0014


	//----- nvinfo : EIATTR_SW_WAR
	.align		4
.L_21:
        /*006c*/ 	.byte	0x04, 0x36
        /*006e*/ 	.short	(.L_23 - .L_22)
.L_22:
        /*0070*/ 	.word	0x00000008
.L_23:


//--------------------- .nv.callgraph             --------------------------
	.section	.nv.callgraph,"",@"SHT_CUDA_CALLGRAPH"
	.align	4
	.sectionentsize	8
	.align		4
        /*0000*/ 	.word	0x00000000
	.align		4
        /*0004*/ 	.word	0xffffffff
	.align		4
        /*0008*/ 	.word	0x00000000
	.align		4
        /*000c*/ 	.word	0xfffffffe
	.align		4
        /*0010*/ 	.word	0x00000000
	.align		4
        /*0014*/ 	.word	0xfffffffd
	.align		4
        /*0018*/ 	.word	0x00000000
	.align		4
        /*001c*/ 	.word	0xfffffffc


//--------------------- .text.triton_poi_fused__adaptive_avg_pool2d_cat_3 --------------------------
	.section	.text.triton_poi_fused__adaptive_avg_pool2d_cat_3,"ax",@progbits
	.align	128
        .global         triton_poi_fused__adaptive_avg_pool2d_cat_3
        .type           triton_poi_fused__adaptive_avg_pool2d_cat_3,@function
        .size           triton_poi_fused__adaptive_avg_pool2d_cat_3,(.L_x_1 - triton_poi_fused__adaptive_avg_pool2d_cat_3)
        .other          triton_poi_fused__adaptive_avg_pool2d_cat_3,@"STO_CUDA_ENTRY STV_DEFAULT"
triton_poi_fused__adaptive_avg_pool2d_cat_3:
.text.triton_poi_fused__adaptive_avg_pool2d_cat_3:
[----:B------:R-:W0:Y:S02]  /*0000*/  LDC R1, c[0x0][0x28] ;  /* 0x00000a00ff017b82 */ /* 0x000e240000000800 */
[----:B------:R-:W1:Y:S01]  /*0010*/  S2R R10, SR_TID.X ;  /* 0x00000000000a7919 */ /* 0x000e620000002100 */
[----:B------:R-:W-:Y:S01]  /*0020*/  CS2R R18, SRZ ;  /* 0x0000000000127805 */ /* 0x000fe2000001ff00 */
[----:B------:R-:W-:Y:S01]  /*0030*/  ULDC.64 UR4, c[0x0][0x208] ;  /* 0x0000820000047ab9 */ /* 0x000fe20000000a00 */
[----:B------:R-:W2:Y:S01]  /*0040*/  S2R R3, SR_CTAID.X ;  /* 0x0000000000037919 */ /* 0x000ea20000002500 */
[----:B-1----:R-:W-:Y:S02]  /*0050*/  LOP3.LUT R10, R10, 0x7f, RZ, 0xc0, !PT ;  /* 0x0000007f0a0a7812 */ /* 0x002fe400078ec0ff */
[----:B--2---:R-:W-:-:S03]  /*0060*/  SHF.R.S32.HI R12, RZ, 0x17, R3 ;  /* 0x00000017ff0c7819 */ /* 0x004fc60000011403 */
[----:B------:R-:W-:Y:S01]  /*0070*/  IMAD R10, R3, 0x100, R10 ;  /* 0x00000100030a7824 */ /* 0x000fe200078e020a */
[----:B------:R-:W-:-:S03]  /*0080*/  SGXT R12, R12, 0x1 ;  /* 0x000000010c0c781a */ /* 0x000fc60000000200 */
[----:B------:R-:W-:Y:S01]  /*0090*/  VIADD R13, R10, 0x80 ;  /* 0x000000800a0d7836 */ /* 0x000fe20000000000 */
[----:B------:R-:W-:-:S04]  /*00a0*/  LEA.HI R0, R12, R10, RZ, 0x3 ;  /* 0x0000000a0c007211 */ /* 0x000fc800078f18ff */
[----:B------:R-:W-:Y:S02]  /*00b0*/  LEA.HI R3, R12, R13, RZ, 0x3 ;  /* 0x0000000d0c037211 */ /* 0x000fe400078f18ff */
[----:B------:R-:W-:Y:S02]  /*00c0*/  SHF.R.S32.HI R2, RZ, 0x3, R0 ;  /* 0x00000003ff027819 */ /* 0x000fe40000011400 */
[----:B------:R-:W-:Y:S02]  /*00d0*/  SHF.R.S32.HI R3, RZ, 0x3, R3 ;  /* 0x00000003ff037819 */ /* 0x000fe40000011403 */
[----:B------:R-:W-:Y:S02]  /*00e0*/  LEA.HI R5, R2, R2, RZ, 0x3 ;  /* 0x0000000202057211 */ /* 0x000fe400078f18ff */
[----:B------:R-:W-:Y:S02]  /*00f0*/  LEA.HI R4, R3, R3, RZ, 0x3 ;  /* 0x0000000303047211 */ /* 0x000fe400078f18ff */
[----:B------:R-:W-:-:S02]  /*0100*/  LOP3.LUT R7, R0, 0xfff8, RZ, 0xc0, !PT ;  /* 0x0000fff800077812 */ /* 0x000fc400078ec0ff */
[----:B------:R-:W-:Y:S02]  /*0110*/  LOP3.LUT R5, R5, 0xfff8, RZ, 0xc0, !PT ;  /* 0x0000fff805057812 */ /* 0x000fe400078ec0ff */
[----:B------:R-:W-:Y:S01]  /*0120*/  LOP3.LUT R0, R4, 0xfff8, RZ, 0xc0, !PT ;  /* 0x0000fff804007812 */ /* 0x000fe200078ec0ff */
[----:B------:R-:W-:Y:S02]  /*0130*/  IMAD.IADD R4, R10, 0x1, -R7 ;  /* 0x000000010a047824 */ /* 0x000fe400078e0a07 */
[----:B------:R-:W-:Y:S02]  /*0140*/  IMAD.IADD R5, R2, 0x1, -R5 ;  /* 0x0000000102057824 */ /* 0x000fe400078e0a05 */
[----:B------:R-:W-:Y:S02]  /*0150*/  IMAD.IADD R0, R3, 0x1, -R0 ;  /* 0x0000000103007824 */ /* 0x000fe400078e0a00 */
[----:B------:R-:W-:Y:S02]  /*0160*/  IMAD.SHL.U32 R2, R4, 0x4, RZ ;  /* 0x0000000404027824 */ /* 0x000fe400078e00ff */
[----:B------:R-:W-:Y:S01]  /*0170*/  IMAD.SHL.U32 R7, R5, 0x4, RZ ;  /* 0x0000000405077824 */ /* 0x000fe200078e00ff */
[----:B------:R-:W-:-:S02]  /*0180*/  LEA R3, R0, 0xb, 0x2 ;  /* 0x0000000b00037811 */ /* 0x000fc400078e10ff */
[----:B------:R-:W-:Y:S02]  /*0190*/  PRMT R5, R4, 0x5410, R5 ;  /* 0x0000541004057816 */ /* 0x000fe40000000005 */
[----:B------:R-:W-:Y:S02]  /*01a0*/  PRMT R2, R2, 0x5410, R7 ;  /* 0x0000541002027816 */ /* 0x000fe40000000007 */
[----:B------:R-:W-:Y:S02]  /*01b0*/  PRMT R4, R0, 0x8880, RZ ;  /* 0x0000888000047816 */ /* 0x000fe400000000ff */
[----:B------:R-:W-:Y:S01]  /*01c0*/  PRMT R7, R3, 0x8880, RZ ;  /* 0x0000888003077816 */ /* 0x000fe200000000ff */
[----:B------:R-:W-:Y:S01]  /*01d0*/  VIADD.16x2 R11, R2, 0xb000b ;  /* 0x000b000b020b7836 */ /* 0x000fe20000000200 */
[----:B------:R-:W-:Y:S02]  /*01e0*/  LOP3.LUT R6, R5, 0xff00ff, RZ, 0xc0, !PT ;  /* 0x00ff00ff05067812 */ /* 0x000fe400078ec0ff */
[----:B------:R-:W-:-:S02]  /*01f0*/  PRMT R4, R4, 0x7710, RZ ;  /* 0x0000771004047816 */ /* 0x000fc400000000ff */
[----:B------:R-:W-:Y:S02]  /*0200*/  PRMT R2, R7, 0x7710, RZ ;  /* 0x0000771007027816 */ /* 0x000fe400000000ff */
[C---:B------:R-:W-:Y:S02]  /*0210*/  PRMT R8, R6.reuse, 0x7732, RZ ;  /* 0x0000773206087816 */ /* 0x040fe400000000ff */
[----:B------:R-:W-:Y:S02]  /*0220*/  LOP3.LUT R9, R6, 0xffff, RZ, 0xc0, !PT ;  /* 0x0000ffff06097812 */ /* 0x000fe400078ec0ff */
[----:B------:R-:W-:Y:S02]  /*0230*/  SHF.R.U32.HI R6, RZ, 0x7, R4 ;  /* 0x00000007ff067819 */ /* 0x000fe40000011604 */
[----:B------:R-:W-:Y:S02]  /*0240*/  SHF.R.U32.HI R7, RZ, 0x7, R2 ;  /* 0x00000007ff077819 */ /* 0x000fe40000011602 */
[----:B------:R-:W-:-:S02]  /*0250*/  PRMT R4, R11, 0x7632, R4 ;  /* 0x000076320b047816 */ /* 0x000fc40000000004 */
[----:B------:R-:W-:Y:S02]  /*0260*/  PRMT R6, R6, 0x5410, R7 ;  /* 0x0000541006067816 */ /* 0x000fe40000000007 */
[----:B------:R-:W-:Y:S02]  /*0270*/  SHF.R.U32.HI R9, RZ, 0x7, R9 ;  /* 0x00000007ff097819 */ /* 0x000fe40000011609 */
[----:B------:R-:W-:Y:S02]  /*0280*/  SHF.R.U32.HI R8, RZ, 0x7, R8 ;  /* 0x00000007ff087819 */ /* 0x000fe40000011608 */
[----:B------:R-:W-:Y:S02]  /*0290*/  LOP3.LUT R6, R6, 0xff00ff, RZ, 0xc0, !PT ;  /* 0x00ff00ff06067812 */ /* 0x000fe400078ec0ff */
[----:B------:R-:W-:Y:S02]  /*02a0*/  PRMT R2, R11, 0x7610, R2 ;  /* 0x000076100b027816 */ /* 0x000fe40000000002 */
[----:B------:R-:W-:-:S02]  /*02b0*/  PRMT R11, R4, 0x8880, RZ ;  /* 0x00008880040b7816 */ /* 0x000fc400000000ff */
[----:B------:R-:W-:Y:S02]  /*02c0*/  PRMT R14, R9, 0x5410, R8 ;  /* 0x00005410090e7816 */ /* 0x000fe40000000008 */
[----:B------:R-:W-:Y:S02]  /*02d0*/  PRMT R9, R6, 0x7732, RZ ;  /* 0x0000773206097816 */ /* 0x000fe400000000ff */
[----:B------:R-:W-:Y:S01]  /*02e0*/  PRMT R7, R2, 0x8880, RZ ;  /* 0x0000888002077816 */ /* 0x000fe200000000ff */
[----:B------:R-:W-:Y:S01]  /*02f0*/  VIADD.16x2 R14, R5, R14 ;  /* 0x0000000e050e7236 */ /* 0x000fe20000000200 */
[----:B------:R-:W-:Y:S02]  /*0300*/  PRMT R8, R11, 0x7710, RZ ;  /* 0x000077100b087816 */ /* 0x000fe400000000ff */
[----:B------:R-:W-:Y:S01]  /*0310*/  LOP3.LUT R11, R6, 0xffff, RZ, 0xc0, !PT ;  /* 0x0000ffff060b7812 */ /* 0x000fe200078ec0ff */
[----:B------:R-:W-:Y:S01]  /*0320*/  IMAD.MOV.U32 R6, RZ, RZ, R9 ;  /* 0x000000ffff067224 */ /* 0x000fe200078e0009 */
[----:B------:R-:W-:-:S02]  /*0330*/  PRMT R7, R7, 0x7710, RZ ;  /* 0x0000771007077816 */ /* 0x000fc400000000ff */
[----:B------:R-:W-:Y:S02]  /*0340*/  PRMT R5, R0, 0x5410, R3 ;  /* 0x0000541000057816 */ /* 0x000fe40000000003 */
[----:B------:R-:W-:Y:S02]  /*0350*/  SHF.R.U32.HI R9, RZ, 0xc, R7 ;  /* 0x0000000cff097819 */ /* 0x000fe40000011607 */
[----:B------:R-:W-:Y:S02]  /*0360*/  SHF.R.U32.HI R8, RZ, 0xc, R8 ;  /* 0x0000000cff087819 */ /* 0x000fe40000011608 */
[----:B------:R-:W-:Y:S02]  /*0370*/  SHF.R.U32.HI R7, RZ, 0x7, R11 ;  /* 0x00000007ff077819 */ /* 0x000fe4000001160b */
[----:B------:R-:W-:Y:S02]  /*0380*/  SHF.R.U32.HI R6, RZ, 0x5, R6 ;  /* 0x00000005ff067819 */ /* 0x000fe40000011606 */
[----:B------:R-:W-:-:S02]  /*0390*/  PRMT R3, R14, 0x7632, R3 ;  /* 0x000076320e037816 */ /* 0x000fc40000000003 */
[----:B------:R-:W-:Y:S02]  /*03a0*/  PRMT R8, R9, 0x5410, R8 ;  /* 0x0000541009087816 */ /* 0x000fe40000000008 */
[----:B------:R-:W-:Y:S02]  /*03b0*/  PRMT R6, R7, 0x5410, R6 ;  /* 0x0000541007067816 */ /* 0x000fe40000000006 */
[----:B------:R-:W-:Y:S02]  /*03c0*/  PRMT R0, R14, 0x7610, R0 ;  /* 0x000076100e007816 */ /* 0x000fe40000000000 */
[----:B------:R-:W-:Y:S02]  /*03d0*/  PRMT R3, R3, 0x8880, RZ ;  /* 0x0000888003037816 */ /* 0x000fe400000000ff */
[----:B------:R-:W-:Y:S01]  /*03e0*/  PRMT R9, R2, 0x5410, R4 ;  /* 0x0000541002097816 */ /* 0x000fe20000000004 */
[----:B------:R-:W-:Y:S01]  /*03f0*/  VIADD.16x2 R4, R5, R6 ;  /* 0x0000000605047236 */ /* 0x000fe20000000200 */
[----:B------:R-:W-:-:S02]  /*0400*/  LOP3.LUT R8, R8, 0x70007, RZ, 0xc0, !PT ;  /* 0x0007000708087812 */ /* 0x000fc400078ec0ff */
[----:B------:R-:W-:Y:S01]  /*0410*/  PRMT R7, R0, 0x8880, RZ ;  /* 0x0000888000077816 */ /* 0x000fe200000000ff */
[----:B------:R-:W-:Y:S01]  /*0420*/  IMAD.MOV.U32 R0, RZ, RZ, R3 ;  /* 0x000000ffff007224 */ /* 0x000fe200078e0003 */
[C---:B------:R-:W-:Y:S01]  /*0430*/  PRMT R5, R4.reuse, 0x7632, R5 ;  /* 0x0000763204057816 */ /* 0x040fe20000000005 */
[----:B------:R-:W-:Y:S01]  /*0440*/  VIADD.16x2 R9, R9, R8 ;  /* 0x0000000809097236 */ /* 0x000fe20000000200 */
[----:B------:R-:W-:Y:S01]  /*0450*/  SHF.R.S32.HI R7, RZ, 0x1, R7 ;  /* 0x00000001ff077819 */ /* 0x000fe20000011407 */
[----:B------:R-:W1:Y:S01]  /*0460*/  LDC.64 R2, c[0x0][0x210] ;  /* 0x00008400ff027b82 */ /* 0x000e620000000a00 */
[----:B------:R-:W-:Y:S02]  /*0470*/  SHF.R.S32.HI R0, RZ, 0x1, R0 ;  /* 0x00000001ff007819 */ /* 0x000fe40000011400 */
[----:B------:R-:W-:Y:S02]  /*0480*/  PRMT R5, R5, 0x8880, RZ ;  /* 0x0000888005057816 */ /* 0x000fe400000000ff */
[----:B------:R-:W-:-:S02]  /*0490*/  PRMT R4, R4, 0x8880, RZ ;  /* 0x0000888004047816 */ /* 0x000fc400000000ff */
[----:B------:R-:W-:Y:S02]  /*04a0*/  PRMT R6, R9, 0x8880, RZ ;  /* 0x0000888009067816 */ /* 0x000fe400000000ff */
[C---:B------:R-:W-:Y:S02]  /*04b0*/  PRMT R16, R7.reuse, 0x5410, R0 ;  /* 0x0000541007107816 */ /* 0x040fe40000000000 */
[----:B------:R-:W-:Y:S02]  /*04c0*/  SHF.R.S32.HI R5, RZ, 0x3, R5 ;  /* 0x00000003ff057819 */ /* 0x000fe40000011405 */
[----:B------:R-:W-:Y:S01]  /*04d0*/  SHF.R.S32.HI R4, RZ, 0x1, R4 ;  /* 0x00000001ff047819 */ /* 0x000fe20000011404 */
[----:B------:R-:W-:Y:S01]  /*04e0*/  VIADD.16x2 R16, R16, 0x10001 ;  /* 0x0001000110107836 */ /* 0x000fe20000000200 */
[----:B------:R-:W-:Y:S02]  /*04f0*/  PRMT R8, R7, 0x9910, RZ ;  /* 0x0000991007087816 */ /* 0x000fe400000000ff */
[----:B------:R-:W-:-:S02]  /*0500*/  SHF.R.S32.HI R6, RZ, 0x3, R6 ;  /* 0x00000003ff067819 */ /* 0x000fc40000011406 */
[----:B------:R-:W-:Y:S02]  /*0510*/  PRMT R17, R5, 0x9910, RZ ;  /* 0x0000991005117816 */ /* 0x000fe400000000ff */
[----:B------:R-:W-:Y:S02]  /*0520*/  PRMT R20, R4, 0x9910, RZ ;  /* 0x0000991004147816 */ /* 0x000fe400000000ff */
[----:B------:R-:W-:Y:S01]  /*0530*/  PRMT R7, R6, 0x9910, RZ ;  /* 0x0000991006077816 */ /* 0x000fe200000000ff */
[----:B------:R-:W-:Y:S01]  /*0540*/  IMAD.MOV.U32 R6, RZ, RZ, R8 ;  /* 0x000000ffff067224 */ /* 0x000fe200078e0008 */
[----:B------:R-:W-:Y:S02]  /*0550*/  LEA.HI R11, R12, R13, RZ, 0x6 ;  /* 0x0000000d0c0b7211 */ /* 0x000fe400078f30ff */
[----:B------:R-:W-:Y:S02]  /*0560*/  PRMT R8, R16, 0x9910, RZ ;  /* 0x0000991010087816 */ /* 0x000fe400000000ff */
[----:B------:R-:W-:-:S02]  /*0570*/  ISETP.GE.AND P4, PT, R20, R17, PT ;  /* 0x000000111400720c */ /* 0x000fc40003f86270 */
[----:B------:R-:W-:Y:S02]  /*0580*/  SHF.R.S32.HI R11, RZ, 0x6, R11 ;  /* 0x00000006ff0b7819 */ /* 0x000fe4000001140b */
[-C--:B------:R-:W-:Y:S02]  /*0590*/  ISETP.GE.AND P0, PT, R8, R7.reuse, PT ;  /* 0x000000070800720c */ /* 0x080fe40003f06270 */
[----:B------:R-:W-:Y:S01]  /*05a0*/  ISETP.LT.AND P4, PT, R6, R7, !P4 ;  /* 0x000000070600720c */ /* 0x000fe20006781270 */
[----:B------:R-:W-:Y:S01]  /*05b0*/  IMAD R23, R11, 0x10, R6 ;  /* 0x000000100b177824 */ /* 0x000fe200078e0206 */
[C---:B------:R-:W-:Y:S02]  /*05c0*/  ISETP.LT.AND P6, PT, R20.reuse, R17, !P0 ;  /* 0x000000111400720c */ /* 0x040fe400047c1270 */
[C---:B------:R-:W-:Y:S01]  /*05d0*/  ISETP.LT.AND P2, PT, R13.reuse, 0x400, P4 ;  /* 0x000004000d00780c */ /* 0x040fe20002741270 */
[----:B------:R-:W-:Y:S01]  /*05e0*/  IMAD R23, R20, 0x4, R23 ;  /* 0x0000000414177824 */ /* 0x000fe200078e0217 */
[----:B------:R-:W-:-:S03]  /*05f0*/  ISETP.LT.AND P5, PT, R13, 0x400, P6 ;  /* 0x000004000d00780c */ /* 0x000fc600037a1270 */
[C---:B------:R-:W-:Y:S02]  /*0600*/  VIADD R5, R23.reuse, 0x1 ;  /* 0x0000000117057836 */ /* 0x040fe40000000000 */
[----:B-1----:R-:W-:-:S04]  /*0610*/  IMAD.WIDE R14, R23, 0x4, R2 ;  /* 0x00000004170e7825 */ /* 0x002fc800078e0202 */
[----:B------:R-:W-:Y:S02]  /*0620*/  IMAD.WIDE R4, R5, 0x4, R2 ;  /* 0x0000000405047825 */ /* 0x000fe400078e0202 */
[----:B------:R-:W2:Y:S04]  /*0630*/  @P2 LDG.E.EL R19, desc[UR4][R14.64] ;  /* 0x000000040e132981 */ /* 0x000ea8000c2e1900 */
[----:B------:R1:W3:Y:S01]  /*0640*/  @P5 LDG.E.EL R18, desc[UR4][R4.64] ;  /* 0x0000000404125981 */ /* 0x0002e2000c2e1900 */
[----:B------:R-:W-:Y:S01]  /*0650*/  PRMT R9, R9, 0x7632, R9 ;  /* 0x0000763209097816 */ /* 0x000fe20000000009 */
[----:B------:R-:W-:Y:S01]  /*0660*/  VIADD R20, R20, 0x1 ;  /* 0x0000000114147836 */ /* 0x000fe20000000000 */
[----:B------:R-:W-:Y:S02]  /*0670*/  LEA.HI R12, R12, R10, RZ, 0x6 ;  /* 0x0000000a0c0c7211 */ /* 0x000fe400078f30ff */
[----:B------:R-:W-:-:S02]  /*0680*/  PRMT R9, R9, 0x8880, RZ ;  /* 0x0000888009097816 */ /* 0x000fc400000000ff */
[----:B------:R-:W-:Y:S02]  /*0690*/  PRMT R16, R16, 0x7632, R16 ;  /* 0x0000763210107816 */ /* 0x000fe40000000010 */
[----:B------:R-:W-:Y:S02]  /*06a0*/  SHF.R.S32.HI R9, RZ, 0x3, R9 ;  /* 0x00000003ff097819 */ /* 0x000fe40000011409 */
[----:B-1----:R-:W-:Y:S02]  /*06b0*/  PRMT R5, R0, 0x9910, RZ ;  /* 0x0000991000057816 */ /* 0x002fe400000000ff */
[----:B------:R-:W-:Y:S02]  /*06c0*/  PRMT R4, R9, 0x9910, RZ ;  /* 0x0000991009047816 */ /* 0x000fe400000000ff */
[----:B------:R-:W-:Y:S02]  /*06d0*/  SHF.R.S32.HI R0, RZ, 0x6, R12 ;  /* 0x00000006ff007819 */ /* 0x000fe4000001140c */
[----:B------:R-:W-:-:S02]  /*06e0*/  ISETP.GE.AND P1, PT, R5, R4, PT ;  /* 0x000000040500720c */ /* 0x000fc40003f26270 */
[----:B------:R-:W-:Y:S01]  /*06f0*/  PRMT R9, R16, 0x9910, RZ ;  /* 0x0000991010097816 */ /* 0x000fe200000000ff */
[----:B------:R-:W-:Y:S01]  /*0700*/  IMAD R25, R0, 0x10, R6 ;  /* 0x0000001000197824 */ /* 0x000fe200078e0206 */
[----:B------:R-:W-:Y:S01]  /*0710*/  ISETP.LT.AND P1, PT, R6, R7, !P1 ;  /* 0x000000070600720c */ /* 0x000fe20004f21270 */
[----:B------:R-:W-:Y:S01]  /*0720*/  IMAD.MOV.U32 R16, RZ, RZ, RZ ;  /* 0x000000ffff107224 */ /* 0x000fe200078e00ff */
[----:B------:R-:W-:Y:S01]  /*0730*/  FSEL R14, RZ, 1, !P4 ;  /* 0x3f800000ff0e7808 */ /* 0x000fe20006000000 */
[----:B------:R-:W-:Y:S01]  /*0740*/  IMAD R25, R5, 0x4, R25 ;  /* 0x0000000405197824 */ /* 0x000fe200078e0219 */
[----:B------:R-:W-:Y:S02]  /*0750*/  ISETP.LT.AND P4, PT, R10, 0x400, P1 ;  /* 0x000004000a00780c */ /* 0x000fe40000f81270 */
[-C--:B------:R-:W-:Y:S02]  /*0760*/  ISETP.GE.AND P3, PT, R9, R4.reuse, PT ;  /* 0x000000040900720c */ /* 0x080fe40003f66270 */
[----:B------:R-:W-:Y:S01]  /*0770*/  ISETP.LT.AND P0, PT, R5, R4, !P0 ;  /* 0x000000040500720c */ /* 0x000fe20004701270 */
[----:B------:R-:W-:-:S03]  /*0780*/  IMAD.WIDE R4, R25, 0x4, R2 ;  /* 0x0000000419047825 */ /* 0x000fc600078e0202 */
[----:B------:R-:W-:Y:S01]  /*0790*/  FSEL R22, RZ, 1, !P0 ;  /* 0x3f800000ff167808 */ /* 0x000fe20004000000 */
[C---:B------:R-:W-:Y:S02]  /*07a0*/  VIADD R27, R25.reuse, 0x4 ;  /* 0x00000004191b7836 */ /* 0x040fe40000000000 */
[C---:B------:R-:W-:Y:S02]  /*07b0*/  VIADD R9, R25.reuse, 0x1 ;  /* 0x0000000119097836 */ /* 0x040fe40000000000 */
[----:B------:R1:W4:Y:S01]  /*07c0*/  @P4 LDG.E.EL R16, desc[UR4][R4.64] ;  /* 0x0000000404104981 */ /* 0x000322000c2e1900 */
[----:B------:R-:W-:Y:S02]  /*07d0*/  IMAD.MOV.U32 R26, RZ, RZ, RZ ;  /* 0x000000ffff1a7224 */ /* 0x000fe400078e00ff */
[----:B------:R-:W-:Y:S02]  /*07e0*/  VIADD R29, R25, 0x5 ;  /* 0x00000005191d7836 */ /* 0x000fe40000000000 */
[----:B-1----:R-:W-:-:S04]  /*07f0*/  IMAD.WIDE R4, R27, 0x4, R2 ;  /* 0x000000041b047825 */ /* 0x002fc800078e0202 */
[----:B------:R-:W-:Y:S02]  /*0800*/  IMAD.MOV.U32 R25, RZ, RZ, RZ ;  /* 0x000000ffff197224 */ /* 0x000fe400078e00ff */
[----:B------:R-:W-:Y:S01]  /*0810*/  IMAD.MOV.U32 R24, RZ, RZ, RZ ;  /* 0x000000ffff187224 */ /* 0x000fe200078e00ff */
[----:B--2---:R-:W-:Y:S02]  /*0820*/  SEL R15, R19, RZ, P2 ;  /* 0x000000ff130f7207 */ /* 0x004fe40001000000 */
[----:B------:R-:W-:Y:S02]  /*0830*/  ISETP.GE.AND P2, PT, R20, R17, PT ;  /* 0x000000111400720c */ /* 0x000fe40003f46270 */
[----:B------:R-:W-:Y:S02]  /*0840*/  FSEL R17, RZ, 1, !P6 ;  /* 0x3f800000ff117808 */ /* 0x000fe40007000000 */
[----:B---3--:R-:W-:Y:S02]  /*0850*/  SEL R18, R18, RZ, P5 ;  /* 0x000000ff12127207 */ /* 0x008fe40002800000 */
[----:B------:R-:W-:-:S02]  /*0860*/  ISETP.LT.AND P6, PT, R6, R7, !P3 ;  /* 0x000000070600720c */ /* 0x000fc40005fc1270 */
[----:B------:R-:W-:Y:S02]  /*0870*/  ISETP.LT.AND P5, PT, R10, 0x400, P0 ;  /* 0x000004000a00780c */ /* 0x000fe400007a1270 */
[-C--:B------:R-:W-:Y:S02]  /*0880*/  ISETP.LT.AND P3, PT, R8, R7.reuse, !P3 ;  /* 0x000000070800720c */ /* 0x080fe40005f61270 */
[----:B------:R-:W-:Y:S02]  /*0890*/  ISETP.LT.AND P0, PT, R10, 0x400, P6 ;  /* 0x000004000a00780c */ /* 0x000fe40003701270 */
[----:B------:R-:W-:Y:S01]  /*08a0*/  FSEL R19, RZ, 1, !P1 ;  /* 0x3f800000ff137808 */ /* 0x000fe20004800000 */
[----:B------:R-:W-:Y:S01]  /*08b0*/  IMAD.MOV.U32 R20, RZ, RZ, RZ ;  /* 0x000000ffff147224 */ /* 0x000fe200078e00ff */
[-C--:B------:R-:W-:Y:S02]  /*08c0*/  ISETP.LT.AND P1, PT, R6, R7.reuse, !P2 ;  /* 0x000000070600720c */ /* 0x080fe40005721270 */
[----:B------:R-:W-:Y:S01]  /*08d0*/  ISETP.LT.AND P2, PT, R8, R7, !P2 ;  /* 0x000000070800720c */ /* 0x000fe20005741270 */
[----:B------:R-:W-:Y:S01]  /*08e0*/  IMAD.WIDE R8, R9, 0x4, R2 ;  /* 0x0000000409087825 */ /* 0x000fe200078e0202 */
[----:B------:R-:W-:-:S02]  /*08f0*/  FSEL R27, RZ, 1, !P3 ;  /* 0x3f800000ff1b7808 */ /* 0x000fc40005800000 */
[----:B------:R-:W-:Y:S02]  /*0900*/  ISETP.LT.AND P3, PT, R10, 0x400, P3 ;  /* 0x000004000a00780c */ /* 0x000fe40001f61270 */
[----:B------:R-:W-:Y:S01]  /*0910*/  FSEL R21, RZ, 1, !P1 ;  /* 0x3f800000ff157808 */ /* 0x000fe20004800000 */
[----:B------:R1:W2:Y:S01]  /*0920*/  @P5 LDG.E.EL R20, desc[UR4][R8.64] ;  /* 0x0000000408145981 */ /* 0x0002a2000c2e1900 */
[----:B------:R-:W-:Y:S01]  /*0930*/  ISETP.LT.AND P1, PT, R13, 0x400, P1 ;  /* 0x000004000d00780c */ /* 0x000fe20000f21270 */
[----:B------:R-:W-:Y:S01]  /*0940*/  VIADD R7, R23, 0x4 ;  /* 0x0000000417077836 */ /* 0x000fe20000000000 */
[----:B------:R-:W-:Y:S01]  /*0950*/  FSEL R28, RZ, 1, !P6 ;  /* 0x3f800000ff1c7808 */ /* 0x000fe20007000000 */
[----:B------:R3:W5:Y:S01]  /*0960*/  @P0 LDG.E.EL R26, desc[UR4][R4.64] ;  /* 0x00000004041a0981 */ /* 0x000762000c2e1900 */
[----:B------:R-:W-:Y:S01]  /*0970*/  ISETP.LT.AND P6, PT, R13, 0x400, P2 ;  /* 0x000004000d00780c */ /* 0x000fe200017c1270 */
[----:B------:R-:W-:Y:S02]  /*0980*/  VIADD R23, R23, 0x5 ;  /* 0x0000000517177836 */ /* 0x000fe40000000000 */
[----:B-1----:R-:W-:-:S04]  /*0990*/  IMAD.WIDE R8, R29, 0x4, R2 ;  /* 0x000000041d087825 */ /* 0x002fc800078e0202 */
[--C-:B------:R-:W-:Y:S01]  /*09a0*/  IMAD.WIDE R6, R7, 0x4, R2.reuse ;  /* 0x0000000407067825 */ /* 0x100fe200078e0202 */
[----:B------:R-:W5:Y:S03]  /*09b0*/  @P3 LDG.E.EL R25, desc[UR4][R8.64] ;  /* 0x0000000408193981 */ /* 0x000f66000c2e1900 */
[----:B------:R-:W-:Y:S01]  /*09c0*/  IMAD.WIDE R2, R23, 0x4, R2 ;  /* 0x0000000417027825 */ /* 0x000fe200078e0202 */
[----:B------:R-:W5:Y:S03]  /*09d0*/  @P1 LDG.E.EL R24, desc[UR4][R6.64] ;  /* 0x0000000406181981 */ /* 0x000f66000c2e1900 */
[----:B------:R-:W-:-:S06]  /*09e0*/  IMAD.MOV.U32 R23, RZ, RZ, RZ ;  /* 0x000000ffff177224 */ /* 0x000fcc00078e00ff */
[----:B------:R1:W5:Y:S01]  /*09f0*/  @P6 LDG.E.EL R23, desc[UR4][R2.64] ;  /* 0x0000000402176981 */ /* 0x000362000c2e1900 */
[----:B------:R-:W-:-:S04]  /*0a00*/  FADD R19, R19, R22 ;  /* 0x0000001613137221 */ /* 0x000fc80000000000 */
[----:B------:R-:W-:Y:S01]  /*0a10*/  FADD R28, R19, R28 ;  /* 0x0000001c131c7221 */ /* 0x000fe20000000000 */
[----:B------:R-:W-:-:S03]  /*0a20*/  FADD R14, R14, R17 ;  /* 0x000000110e0e7221 */ /* 0x000fc60000000000 */
[----:B------:R-:W-:Y:S01]  /*0a30*/  FADD R27, R28, R27 ;  /* 0x0000001b1c1b7221 */ /* 0x000fe20000000000 */
[----:B---3--:R-:W-:Y:S01]  /*0a40*/  FSEL R5, RZ, 1, !P2 ;  /* 0x3f800000ff057808 */ /* 0x008fe20005000000 */
[----:B------:R-:W-:Y:S01]  /*0a50*/  FADD R14, R14, R21 ;  /* 0x000000150e0e7221 */ /* 0x000fe20000000000 */
[----:B----4-:R-:W-:Y:S01]  /*0a60*/  SEL R16, R16, RZ, P4 ;  /* 0x000000ff10107207 */ /* 0x010fe20002000000 */
[----:B-1----:R-:W1:Y:S01]  /*0a70*/  LDC.64 R2, c[0x0][0x218] ;  /* 0x00008600ff027b82 */ /* 0x002e620000000a00 */
[----:B------:R-:W-:Y:S01]  /*0a80*/  FSETP.GEU.AND P2, PT, R27, 1.175494350822287508e-38, PT ;  /* 0x008000001b00780b */ /* 0x000fe20003f4e000 */
[----:B------:R-:W-:-:S05]  /*0a90*/  FADD R14, R14, R5 ;  /* 0x000000050e0e7221 */ /* 0x000fca0000000000 */
[----:B------:R-:W-:-:S07]  /*0aa0*/  FSETP.GEU.AND P4, PT, R14, 1.175494350822287508e-38, PT ;  /* 0x008000000e00780b */ /* 0x000fce0003f8e000 */
[----:B------:R-:W-:-:S06]  /*0ab0*/  @!P2 FMUL R27, R27, 16777216 ;  /* 0x4b8000001b1ba820 */ /* 0x000fcc0000400000 */
[----:B------:R-:W3:Y:S01]  /*0ac0*/  MUFU.RCP R27, R27 ;  /* 0x0000001b001b7308 */ /* 0x000ee20000001000 */
[----:B------:R-:W-:Y:S01]  /*0ad0*/  @!P4 FMUL R14, R14, 16777216 ;  /* 0x4b8000000e0ec820 */ /* 0x000fe20000400000 */
[----:B------:R-:W-:-:S06]  /*0ae0*/  FADD R15, R15, R18 ;  /* 0x000000120f0f7221 */ /* 0x000fcc0000000000 */
[----:B------:R-:W4:Y:S01]  /*0af0*/  MUFU.RCP R14, R14 ;  /* 0x0000000e000e7308 */ /* 0x000f220000001000 */
[----:B--2---:R-:W-:Y:S02]  /*0b00*/  SEL R5, R20, RZ, P5 ;  /* 0x000000ff14057207 */ /* 0x004fe40002800000 */
[----:B-----5:R-:W-:-:S03]  /*0b10*/  SEL R26, R26, RZ, P0 ;  /* 0x000000ff1a1a7207 */ /* 0x020fc60000000000 */
[----:B------:R-:W-:-:S04]  /*0b20*/  FADD R5, R16, R5 ;  /* 0x0000000510057221 */ /* 0x000fc80000000000 */
[----:B------:R-:W-:Y:S01]  /*0b30*/  FADD R26, R5, R26 ;  /* 0x0000001a051a7221 */ /* 0x000fe20000000000 */
[----:B------:R-:W-:Y:S02]  /*0b40*/  LOP3.LUT R5, R12, 0xffffffc0, RZ, 0xc0, !PT ;  /* 0xffffffc00c057812 */ /* 0x000fe400078ec0ff */
[----:B------:R-:W-:-:S03]  /*0b50*/  SEL R25, R25, RZ, P3 ;  /* 0x000000ff19197207 */ /* 0x000fc60001800000 */
[----:B------:R-:W-:Y:S01]  /*0b60*/  IMAD.IADD R5, R10, 0x1, -R5 ;  /* 0x000000010a057824 */ /* 0x000fe200078e0a05 */
[----:B------:R-:W-:Y:S02]  /*0b70*/  ISETP.GE.AND P0, PT, R13, 0x400, PT ;  /* 0x000004000d00780c */ /* 0x000fe40003f06270 */
[----:B------:R-:W-:Y:S01]  /*0b80*/  SEL R24, R24, RZ, P1 ;  /* 0x000000ff18187207 */ /* 0x000fe20000800000 */
[----:B------:R-:W-:Y:S01]  /*0b90*/  FADD R4, R26, R25 ;  /* 0x000000191a047221 */ /* 0x000fe20000000000 */
[----:B------:R-:W-:Y:S01]  /*0ba0*/  ISETP.GE.AND P1, PT, R10, 0x400, PT ;  /* 0x000004000a00780c */ /* 0x000fe20003f26270 */
[--C-:B------:R-:W-:Y:S02]  /*0bb0*/  IMAD R7, R0, 0x6e, R5.reuse ;  /* 0x0000006e00077824 */ /* 0x100fe400078e0205 */
[----:B------:R-:W-:Y:S01]  /*0bc0*/  @!P2 FMUL R4, R4, 16777216 ;  /* 0x4b8000000404a820 */ /* 0x000fe20000400000 */
[----:B------:R-:W-:Y:S01]  /*0bd0*/  FADD R24, R15, R24 ;  /* 0x000000180f187221 */ /* 0x000fe20000000000 */
[----:B------:R-:W-:Y:S01]  /*0be0*/  SEL R23, R23, RZ, P6 ;  /* 0x000000ff17177207 */ /* 0x000fe20003000000 */
[----:B------:R-:W-:-:S02]  /*0bf0*/  IMAD R11, R11, 0x6e, R5 ;  /* 0x0000006e0b0b7824 */ /* 0x000fc400078e0205 */
[----:B---3--:R-:W-:Y:S01]  /*0c00*/  FMUL R27, R27, R4 ;  /* 0x000000041b1b7220 */ /* 0x008fe20000400000 */
[----:B-1----:R-:W-:-:S04]  /*0c10*/  IMAD.WIDE R4, R7, 0x4, R2 ;  /* 0x0000000407047825 */ /* 0x002fc800078e0202 */
[----:B------:R-:W-:Y:S01]  /*0c20*/  FADD R23, R24, R23 ;  /* 0x0000001718177221 */ /* 0x000fe20000000000 */
[----:B------:R1:W-:Y:S03]  /*0c30*/  @!P1 STG.E desc[UR4][R4.64], R27 ;  /* 0x0000001b04009986 */ /* 0x0003e6000c101904 */
[----:B------:R-:W-:Y:S01]  /*0c40*/  @!P4 FMUL R23, R23, 16777216 ;  /* 0x4b8000001717c820 */ /* 0x000fe20000400000 */
[----:B------:R-:W-:-:S04]  /*0c50*/  IMAD.WIDE R2, R11, 0x4, R2 ;  /* 0x000000040b027825 */ /* 0x000fc800078e0202 */
[----:B----4-:R-:W-:Y:S01]  /*0c60*/  FMUL R23, R14, R23 ;  /* 0x000000170e177220 */ /* 0x010fe20000400000 */
[----:B------:R-:W-:Y:S06]  /*0c70*/  @P0 EXIT ;  /* 0x000000000000094d */ /* 0x000fec0003800000 */
[----:B------:R-:W-:Y:S01]  /*0c80*/  STG.E desc[UR4][R2.64], R23 ;  /* 0x0000001702007986 */ /* 0x000fe2000c101904 */
[----:B------:R-:W-:Y:S05]  /*0c90*/  EXIT ;  /* 0x000000000000794d */ /* 0x000fea0003800000 */
.L_x_0:
[----:B------:R-:W-:-:S00]  /*0ca0*/  BRA `(.L_x_0) ;  /* 0xfffffffc00fc7947 */ /* 0x000fc0000383ffff */
[----:B------:R-:W-:-:S00]  /*0cb0*/  NOP ;  /* 0x0000000000007918 */ /* 0x000fc00000000000 */
        /* <DEDUP_REMOVED lines=12> */
.L_x_1:


//--------------------- .nv.constant0.triton_poi_fused__adaptive_avg_pool2d_cat_3 --------------------------
	.section	.nv.constant0.triton_poi_fused__adaptive_avg_pool2d_cat_3,"a",@progbits
	.sectionflags	@""
	.align	4
.nv.constant0.triton_poi_fused__adaptive_avg_pool2d_cat_3:
	.zero		548
